//
// Generated by NVIDIA NVVM Compiler
//
// Compiler Build ID: CL-36424714
// Cuda compilation tools, release 13.0, V13.0.88
// Based on NVVM 20.0.0
//

.version 9.0
.target sm_100
.address_size 64

	// .globl	dimer_1min1pls_t4

.visible .entry dimer_1min1pls_t4(
	.param .u32 dimer_1min1pls_t4_param_0,
	.param .u64 .ptr .align 1 dimer_1min1pls_t4_param_1,
	.param .u64 .ptr .align 1 dimer_1min1pls_t4_param_2,
	.param .u64 .ptr .align 1 dimer_1min1pls_t4_param_3,
	.param .u64 .ptr .align 1 dimer_1min1pls_t4_param_4,
	.param .u64 .ptr .align 1 dimer_1min1pls_t4_param_5,
	.param .u64 .ptr .align 1 dimer_1min1pls_t4_param_6,
	.param .u64 .ptr .align 1 dimer_1min1pls_t4_param_7,
	.param .u64 .ptr .align 1 dimer_1min1pls_t4_param_8,
	.param .u64 .ptr .align 1 dimer_1min1pls_t4_param_9,
	.param .u64 .ptr .align 1 dimer_1min1pls_t4_param_10,
	.param .u64 .ptr .align 1 dimer_1min1pls_t4_param_11,
	.param .u64 .ptr .align 1 dimer_1min1pls_t4_param_12,
	.param .u64 .ptr .align 1 dimer_1min1pls_t4_param_13,
	.param .u64 .ptr .align 1 dimer_1min1pls_t4_param_14
)
{
	.reg .pred 	%p<2>;
	.reg .b32 	%r<70>;
	.reg .b32 	%f<2>;
	.reg .b64 	%rd<56>;
	.reg .b64 	%fd<18>;

	ld.param.u32 	%r2, [dimer_1min1pls_t4_param_0];
	ld.param.u64 	%rd3, [dimer_1min1pls_t4_param_3];
	ld.param.u64 	%rd4, [dimer_1min1pls_t4_param_4];
	ld.param.u64 	%rd5, [dimer_1min1pls_t4_param_5];
	ld.param.u64 	%rd6, [dimer_1min1pls_t4_param_6];
	ld.param.u64 	%rd7, [dimer_1min1pls_t4_param_7];
	ld.param.u64 	%rd8, [dimer_1min1pls_t4_param_8];
	ld.param.u64 	%rd9, [dimer_1min1pls_t4_param_9];
	ld.param.u64 	%rd10, [dimer_1min1pls_t4_param_10];
	ld.param.u64 	%rd11, [dimer_1min1pls_t4_param_11];
	ld.param.u64 	%rd12, [dimer_1min1pls_t4_param_12];
	ld.param.u64 	%rd13, [dimer_1min1pls_t4_param_13];
	ld.param.u64 	%rd14, [dimer_1min1pls_t4_param_14];
	mov.u32 	%r3, %ctaid.x;
	mov.u32 	%r4, %ctaid.y;
	mov.u32 	%r5, %nctaid.x;
	mov.u32 	%r6, %ctaid.z;
	mov.u32 	%r7, %nctaid.y;
	mad.lo.s32 	%r8, %r7, %r6, %r4;
	mad.lo.s32 	%r9, %r8, %r5, %r3;
	mov.u32 	%r10, %ntid.x;
	mov.u32 	%r11, %ntid.y;
	mov.u32 	%r12, %ntid.z;
	mov.u32 	%r13, %tid.z;
	mov.u32 	%r14, %tid.y;
	mov.u32 	%r15, %tid.x;
	mad.lo.s32 	%r16, %r9, %r12, %r13;
	mad.lo.s32 	%r17, %r16, %r11, %r14;
	mad.lo.s32 	%r1, %r17, %r10, %r15;
	setp.ge.s32 	%p1, %r1, %r2;
	@%p1 bra 	$L__BB0_2;
	ld.param.u64 	%rd55, [dimer_1min1pls_t4_param_2];
	ld.param.u64 	%rd54, [dimer_1min1pls_t4_param_1];
	cvta.to.global.u64 	%rd15, %rd6;
	cvta.to.global.u64 	%rd16, %rd7;
	cvta.to.global.u64 	%rd17, %rd13;
	cvta.to.global.u64 	%rd18, %rd9;
	cvta.to.global.u64 	%rd19, %rd10;
	cvta.to.global.u64 	%rd20, %rd14;
	cvta.to.global.u64 	%rd21, %rd11;
	cvta.to.global.u64 	%rd22, %rd8;
	cvta.to.global.u64 	%rd23, %rd12;
	cvta.to.global.u64 	%rd24, %rd5;
	cvta.to.global.u64 	%rd25, %rd55;
	cvta.to.global.u64 	%rd26, %rd4;
	cvta.to.global.u64 	%rd27, %rd3;
	cvta.to.global.u64 	%rd28, %rd54;
	mul.wide.s32 	%rd29, %r1, 4;
	add.s64 	%rd30, %rd15, %rd29;
	ld.global.u32 	%r18, [%rd30];
	add.s64 	%rd31, %rd16, %rd29;
	ld.global.u32 	%r19, [%rd31];
	div.s32 	%r20, %r1, %r19;
	mul.lo.s32 	%r21, %r20, %r19;
	sub.s32 	%r22, %r1, %r21;
	rem.s32 	%r23, %r20, %r18;
	add.s32 	%r24, %r22, %r23;
	sub.s32 	%r25, %r1, %r24;
	mul.lo.s32 	%r26, %r19, %r18;
	mul.lo.s32 	%r27, %r25, %r26;
	rem.s32 	%r28, %r27, %r18;
	add.s32 	%r29, %r24, %r28;
	sub.s32 	%r30, %r1, %r29;
	mul.lo.s32 	%r31, %r26, %r18;
	div.s32 	%r32, %r30, %r31;
	rem.s32 	%r33, %r32, %r18;
	mad.lo.s32 	%r34, %r33, %r18, %r28;
	mad.lo.s32 	%r35, %r34, %r18, %r23;
	mad.lo.s32 	%r36, %r35, %r19, %r22;
	mad.lo.s32 	%r37, %r36, %r2, %r1;
	mul.wide.s32 	%rd32, %r37, 8;
	add.s64 	%rd33, %rd17, %rd32;
	ld.global.f64 	%fd1, [%rd33];
	mad.lo.s32 	%r38, %r28, %r18, %r33;
	mad.lo.s32 	%r39, %r38, %r18, %r23;
	mad.lo.s32 	%r40, %r39, %r2, %r1;
	mul.wide.s32 	%rd34, %r40, 8;
	add.s64 	%rd35, %rd18, %rd34;
	ld.global.f64 	%fd2, [%rd35];
	mul.f64 	%fd3, %fd1, %fd2;
	mul.lo.s32 	%r41, %r22, %r2;
	add.s32 	%r42, %r41, %r1;
	mul.wide.s32 	%rd36, %r42, 8;
	add.s64 	%rd37, %rd19, %rd36;
	ld.global.f64 	%fd4, [%rd37];
	rem.s32 	%r43, %r20, %r19;
	add.s32 	%r44, %r22, %r43;
	sub.s32 	%r45, %r1, %r44;
	mul.lo.s32 	%r46, %r19, %r19;
	mul.lo.s32 	%r47, %r45, %r46;
	rem.s32 	%r48, %r47, %r19;
	add.s32 	%r49, %r44, %r48;
	sub.s32 	%r50, %r1, %r49;
	mul.lo.s32 	%r51, %r46, %r19;
	div.s32 	%r52, %r50, %r51;
	rem.s32 	%r53, %r52, %r18;
	mad.lo.s32 	%r54, %r53, %r19, %r48;
	mad.lo.s32 	%r55, %r54, %r19, %r43;
	mad.lo.s32 	%r56, %r55, %r19, %r22;
	mad.lo.s32 	%r57, %r56, %r2, %r1;
	mul.wide.s32 	%rd38, %r57, 8;
	add.s64 	%rd39, %rd20, %rd38;
	ld.global.f64 	%fd5, [%rd39];
	mad.lo.s32 	%r58, %r48, %r19, %r22;
	mad.lo.s32 	%r59, %r58, %r19, %r43;
	mad.lo.s32 	%r60, %r59, %r2, %r1;
	mul.wide.s32 	%rd40, %r60, 8;
	add.s64 	%rd41, %rd21, %rd40;
	ld.global.f64 	%fd6, [%rd41];
	mul.f64 	%fd7, %fd5, %fd6;
	mad.lo.s32 	%r61, %r53, %r2, %r1;
	mul.wide.s32 	%rd42, %r61, 8;
	add.s64 	%rd43, %rd22, %rd42;
	ld.global.f64 	%fd8, [%rd43];
	mul.f64 	%fd9, %fd7, %fd8;
	fma.rn.f64 	%fd10, %fd3, %fd4, %fd9;
	mul.lo.s32 	%r62, %r41, %r19;
	mad.lo.s32 	%r63, %r62, %r23, %r1;
	mul.wide.s32 	%rd44, %r63, 8;
	add.s64 	%rd45, %rd23, %rd44;
	ld.global.f64 	%fd11, [%rd45];
	mad.lo.s32 	%r64, %r23, %r2, %r1;
	mul.wide.s32 	%rd46, %r64, 8;
	add.s64 	%rd47, %rd22, %rd46;
	ld.global.f64 	%fd12, [%rd47];
	mul.f64 	%fd13, %fd11, %fd12;
	mul.f64 	%fd14, %fd13, %fd4;
	fma.rn.f64 	%fd15, %fd10, 0d4000000000000000, %fd14;
	add.s64 	%rd48, %rd24, %rd29;
	ld.global.f32 	%f1, [%rd48];
	cvt.f64.f32 	%fd16, %f1;
	mul.f64 	%fd17, %fd15, %fd16;
	add.s64 	%rd49, %rd25, %rd29;
	ld.global.u32 	%r65, [%rd49];
	add.s64 	%rd50, %rd26, %rd29;
	ld.global.u32 	%r66, [%rd50];
	add.s64 	%rd51, %rd27, %rd29;
	ld.global.u32 	%r67, [%rd51];
	mad.lo.s32 	%r68, %r66, %r65, %r67;
	mad.lo.s32 	%r69, %r68, %r2, %r1;
	mul.wide.s32 	%rd52, %r69, 8;
	add.s64 	%rd53, %rd28, %rd52;
	st.global.f64 	[%rd53], %fd17;
$L__BB0_2:
	ret;

}


// ===== COMPILED SASS (sm_100) =====

	.target	sm_100

	.elftype	@"ET_EXEC"


//--------------------- .note.nv.tkinfo           --------------------------
	.section	.note.nv.tkinfo,"",@"SHT_NOTE"
	.sectionflags	@"SHF_NOTE_NV_TKINFO"
	.tkinfo
        /*0018*/ 	.word	0x00000002
        /*0030*/ 	.string	""
        /*0030*/ 	.string	"ptxas"
        /*0030*/ 	.string	"Cuda compilation tools, release 13.0, V13.0.88"
        /*0030*/ 	.string	"Build cuda_13.0.r13.0/compiler.36424714_0"
        /*0030*/ 	.string	"-arch sm_100 -m 64 "



//--------------------- .note.nv.cuinfo           --------------------------
	.section	.note.nv.cuinfo,"",@"SHT_NOTE"
	.sectionflags	@"SHF_NOTE_NV_CUINFO"
        /*0018*/ 	.short	0x0002
        /*001a*/ 	.short	0x0064
        /*001c*/ 	.short	0x0082
	.zero		2


//--------------------- .nv.info                  --------------------------
	.section	.nv.info,"",@"SHT_CUDA_INFO"
	.align	4


	//----- nvinfo : EIATTR_REGCOUNT
	.align		4
        /*0000*/ 	.byte	0x04, 0x2f
        /*0002*/ 	.short	(.L_1 - .L_0)
	.align		4
.L_0:
        /*0004*/ 	.word	index@(dimer_1min1pls_t4)
        /*0008*/ 	.word	0x00000020


	//----- nvinfo : EIATTR_FRAME_SIZE
	.align		4
.L_1:
        /*000c*/ 	.byte	0x04, 0x11
        /*000e*/ 	.short	(.L_3 - .L_2)
	.align		4
.L_2:
        /*0010*/ 	.word	index@(dimer_1min1pls_t4)
        /*0014*/ 	.word	0x00000000


	//----- nvinfo : EIATTR_MIN_STACK_SIZE
	.align		4
.L_3:
        /*0018*/ 	.byte	0x04, 0x12
        /*001a*/ 	.short	(.L_5 - .L_4)
	.align		4
.L_4:
        /*001c*/ 	.word	index@(dimer_1min1pls_t4)
        /*0020*/ 	.word	0x00000000
.L_5:


//--------------------- .nv.compat                --------------------------
	.section	.nv.compat,"",@"SHT_CUDA_COMPAT_INFO"
	.align	4
        /*0000*/ 	.byte	0x02, 0x09, 0x00, 0x00, 0x02, 0x02, 0x01, 0x00, 0x02, 0x05, 0x05, 0x00, 0x03, 0x07, 0x01, 0x01
        /*0010*/ 	.byte	0x02, 0x03, 0x00, 0x00, 0x02, 0x06, 0x01, 0x00, 0x04, 0x0b, 0x08, 0x00, 0x01, 0x00, 0x00, 0x00
        /*0020*/ 	.byte	0x00, 0x00, 0x00, 0x00


//--------------------- .nv.info.dimer_1min1pls_t4 --------------------------
	.section	.nv.info.dimer_1min1pls_t4,"",@"SHT_CUDA_INFO"
	.sectionflags	@""
	.align	4


	//----- nvinfo : EIATTR_CUDA_API_VERSION
	.align		4
        /*0000*/ 	.byte	0x04, 0x37
        /*0002*/ 	.short	(.L_7 - .L_6)
.L_6:
        /*0004*/ 	.word	0x00000082


	//----- nvinfo : EIATTR_KPARAM_INFO
	.align		4
.L_7:
        /*0008*/ 	.byte	0x04, 0x17
        /*000a*/ 	.short	(.L_9 - .L_8)
.L_8:
        /*000c*/ 	.word	0x00000000
        /*0010*/ 	.short	0x000e
        /*0012*/ 	.short	0x0070
        /*0014*/ 	.byte	0x00, 0xf5, 0x21, 0x00


	//----- nvinfo : EIATTR_KPARAM_INFO
	.align		4
.L_9:
        /*0018*/ 	.byte	0x04, 0x17
        /*001a*/ 	.short	(.L_11 - .L_10)
.L_10:
        /*001c*/ 	.word	0x00000000
        /*0020*/ 	.short	0x000d
        /*0022*/ 	.short	0x0068
        /*0024*/ 	.byte	0x00, 0xf5, 0x21, 0x00


	//----- nvinfo : EIATTR_KPARAM_INFO
	.align		4
.L_11:
        /*0028*/ 	.byte	0x04, 0x17
        /*002a*/ 	.short	(.L_13 - .L_12)
.L_12:
        /*002c*/ 	.word	0x00000000
        /*0030*/ 	.short	0x000c
        /*0032*/ 	.short	0x0060
        /*0034*/ 	.byte	0x00, 0xf5, 0x21, 0x00


	//----- nvinfo : EIATTR_KPARAM_INFO
	.align		4
.L_13:
        /*0038*/ 	.byte	0x04, 0x17
        /*003a*/ 	.short	(.L_15 - .L_14)
.L_14:
        /*003c*/ 	.word	0x00000000
        /*0040*/ 	.short	0x000b
        /*0042*/ 	.short	0x0058
        /*0044*/ 	.byte	0x00, 0xf5, 0x21, 0x00


	//----- nvinfo : EIATTR_KPARAM_INFO
	.align		4
.L_15:
        /*0048*/ 	.byte	0x04, 0x17
        /*004a*/ 	.short	(.L_17 - .L_16)
.L_16:
        /*004c*/ 	.word	0x00000000
        /*0050*/ 	.short	0x000a
        /*0052*/ 	.short	0x0050
        /*0054*/ 	.byte	0x00, 0xf5, 0x21, 0x00


	//----- nvinfo : EIATTR_KPARAM_INFO
	.align		4
.L_17:
        /*0058*/ 	.byte	0x04, 0x17
        /*005a*/ 	.short	(.L_19 - .L_18)
.L_18:
        /*005c*/ 	.word	0x00000000
        /*0060*/ 	.short	0x0009
        /*0062*/ 	.short	0x0048
        /*0064*/ 	.byte	0x00, 0xf5, 0x21, 0x00


	//----- nvinfo : EIATTR_KPARAM_INFO
	.align		4
.L_19:
        /*0068*/ 	.byte	0x04, 0x17
        /*006a*/ 	.short	(.L_21 - .L_20)
.L_20:
        /*006c*/ 	.word	0x00000000
        /*0070*/ 	.short	0x0008
        /*0072*/ 	.short	0x0040
        /*0074*/ 	.byte	0x00, 0xf5, 0x21, 0x00


	//----- nvinfo : EIATTR_KPARAM_INFO
	.align		4
.L_21:
        /*0078*/ 	.byte	0x04, 0x17
        /*007a*/ 	.short	(.L_23 - .L_22)
.L_22:
        /*007c*/ 	.word	0x00000000
        /*0080*/ 	.short	0x0007
        /*0082*/ 	.short	0x0038
        /*0084*/ 	.byte	0x00, 0xf5, 0x21, 0x00


	//----- nvinfo : EIATTR_KPARAM_INFO
	.align		4
.L_23:
        /*0088*/ 	.byte	0x04, 0x17
        /*008a*/ 	.short	(.L_25 - .L_24)
.L_24:
        /*008c*/ 	.word	0x00000000
        /*0090*/ 	.short	0x0006
        /*0092*/ 	.short	0x0030
        /*0094*/ 	.byte	0x00, 0xf5, 0x21, 0x00


	//----- nvinfo : EIATTR_KPARAM_INFO
	.align		4
.L_25:
        /*0098*/ 	.byte	0x04, 0x17
        /*009a*/ 	.short	(.L_27 - .L_26)
.L_26:
        /*009c*/ 	.word	0x00000000
        /*00a0*/ 	.short	0x0005
        /*00a2*/ 	.short	0x0028
        /*00a4*/ 	.byte	0x00, 0xf5, 0x21, 0x00


	//----- nvinfo : EIATTR_KPARAM_INFO
	.align		4
.L_27:
        /*00a8*/ 	.byte	0x04, 0x17
        /*00aa*/ 	.short	(.L_29 - .L_28)
.L_28:
        /*00ac*/ 	.word	0x00000000
        /*00b0*/ 	.short	0x0004
        /*00b2*/ 	.short	0x0020
        /*00b4*/ 	.byte	0x00, 0xf5, 0x21, 0x00


	//----- nvinfo : EIATTR_KPARAM_INFO
	.align		4
.L_29:
        /*00b8*/ 	.byte	0x04, 0x17
        /*00ba*/ 	.short	(.L_31 - .L_30)
.L_30:
        /*00bc*/ 	.word	0x00000000
        /*00c0*/ 	.short	0x0003
        /*00c2*/ 	.short	0x0018
        /*00c4*/ 	.byte	0x00, 0xf5, 0x21, 0x00


	//----- nvinfo : EIATTR_KPARAM_INFO
	.align		4
.L_31:
        /*00c8*/ 	.byte	0x04, 0x17
        /*00ca*/ 	.short	(.L_33 - .L_32)
.L_32:
        /*00cc*/ 	.word	0x00000000
        /*00d0*/ 	.short	0x0002
        /*00d2*/ 	.short	0x0010
        /*00d4*/ 	.byte	0x00, 0xf5, 0x21, 0x00


	//----- nvinfo : EIATTR_KPARAM_INFO
	.align		4
.L_33:
        /*00d8*/ 	.byte	0x04, 0x17
        /*00da*/ 	.short	(.L_35 - .L_34)
.L_34:
        /*00dc*/ 	.word	0x00000000
        /*00e0*/ 	.short	0x0001
        /*00e2*/ 	.short	0x0008
        /*00e4*/ 	.byte	0x00, 0xf5, 0x21, 0x00


	//----- nvinfo : EIATTR_KPARAM_INFO
	.align		4
.L_35:
        /*00e8*/ 	.byte	0x04, 0x17
        /*00ea*/ 	.short	(.L_37 - .L_36)
.L_36:
        /*00ec*/ 	.word	0x00000000
        /*00f0*/ 	.short	0x0000
        /*00f2*/ 	.short	0x0000
        /*00f4*/ 	.byte	0x00, 0xf0, 0x11, 0x00


	//----- nvinfo : EIATTR_SPARSE_MMA_MASK
	.align		4
.L_37:
        /*00f8*/ 	.byte	0x03, 0x50
        /*00fa*/ 	.short	0x0000


	//----- nvinfo : EIATTR_MAXREG_COUNT
	.align		4
        /*00fc*/ 	.byte	0x03, 0x1b
        /*00fe*/ 	.short	0x00ff


	//----- nvinfo : EIATTR_MERCURY_ISA_VERSION
	.align		4
        /*0100*/ 	.byte	0x03, 0x5f
        /*0102*/ 	.short	0x0101


	//----- nvinfo : EIATTR_VRC_CTA_INIT_COUNT
	.align		4
        /*0104*/ 	.byte	0x02, 0x4a
	.zero		1
	.zero		1


	//----- nvinfo : EIATTR_EXIT_INSTR_OFFSETS
	.align		4
        /*0108*/ 	.byte	0x04, 0x1c
        /*010a*/ 	.short	(.L_39 - .L_38)


	//   ....[0]....
.L_38:
        /*010c*/ 	.word	0x00000130


	//   ....[1]....
        /*0110*/ 	.word	0x00001020


	//----- nvinfo : EIATTR_CBANK_PARAM_SIZE
	.align		4
.L_39:
        /*0114*/ 	.byte	0x03, 0x19
        /*0116*/ 	.short	0x0078


	//----- nvinfo : EIATTR_PARAM_CBANK
	.align		4
        /*0118*/ 	.byte	0x04, 0x0a
        /*011a*/ 	.short	(.L_41 - .L_40)
	.align		4
.L_40:
        /*011c*/ 	.word	index@(.nv.constant0.dimer_1min1pls_t4)
        /*0120*/ 	.short	0x0380
        /*0122*/ 	.short	0x0078


	//----- nvinfo : EIATTR_SW_WAR
	.align		4
.L_41:
        /*0124*/ 	.byte	0x04, 0x36
        /*0126*/ 	.short	(.L_43 - .L_42)
.L_42:
        /*0128*/ 	.word	0x00000008
.L_43:


//--------------------- .nv.callgraph             --------------------------
	.section	.nv.callgraph,"",@"SHT_CUDA_CALLGRAPH"
	.align	4
	.sectionentsize	8
	.align		4
        /*0000*/ 	.word	0x00000000
	.align		4
        /*0004*/ 	.word	0xffffffff
	.align		4
        /*0008*/ 	.word	0x00000000
	.align		4
        /*000c*/ 	.word	0xfffffffe
	.align		4
        /*0010*/ 	.word	0x00000000
	.align		4
        /*0014*/ 	.word	0xfffffffd
	.align		4
        /*0018*/ 	.word	0x00000000
	.align		4
        /*001c*/ 	.word	0xfffffffc


//--------------------- .text.dimer_1min1pls_t4   --------------------------
	.section	.text.dimer_1min1pls_t4,"ax",@progbits
	.align	128
        .global         dimer_1min1pls_t4
        .type           dimer_1min1pls_t4,@function
        .size           dimer_1min1pls_t4,(.L_x_1 - dimer_1min1pls_t4)
        .other          dimer_1min1pls_t4,@"STO_CUDA_ENTRY STV_DEFAULT"
dimer_1min1pls_t4:
.text.dimer_1min1pls_t4:
[----:B------:R-:W-:Y:S08]  /*0000*/  LDC R1, c[0x0][0x37c] ;  /* 0x0000df00ff017b82 */ /* 0x000ff00000000800 */
[----:B------:R-:W-:Y:S01]  /*0010*/  S2UR UR4, SR_CTAID.Y ;  /* 0x00000000000479c3 */ /* 0x000fe20000002600 */
[----:B------:R-:W0:Y:S01]  /*0020*/  S2R R3, SR_TID.Z ;  /* 0x0000000000037919 */ /* 0x000e220000002300 */
[----:B------:R-:W1:Y:S01]  /*0030*/  LDCU UR6, c[0x0][0x370] ;  /* 0x00006e00ff0677ac */ /* 0x000e620008000800 */
[----:B------:R-:W2:Y:S01]  /*0040*/  S2R R5, SR_TID.Y ;  /* 0x0000000000057919 */ /* 0x000ea20000002200 */
[----:B------:R-:W3:Y:S04]  /*0050*/  LDCU UR8, c[0x0][0x374] ;  /* 0x00006e80ff0877ac */ /* 0x000ee80008000800 */
[----:B------:R-:W3:Y:S01]  /*0060*/  S2UR UR7, SR_CTAID.Z ;  /* 0x00000000000779c3 */ /* 0x000ee20000002700 */
[----:B------:R-:W4:Y:S01]  /*0070*/  S2R R27, SR_TID.X ;  /* 0x00000000001b7919 */ /* 0x000f220000002100 */
[----:B------:R-:W4:Y:S01]  /*0080*/  LDCU UR9, c[0x0][0x360] ;  /* 0x00006c00ff0977ac */ /* 0x000f220008000800 */
[----:B------:R-:W2:Y:S05]  /*0090*/  LDCU UR10, c[0x0][0x364] ;  /* 0x00006c80ff0a77ac */ /* 0x000eaa0008000800 */
[----:B------:R-:W1:Y:S08]  /*00a0*/  S2UR UR5, SR_CTAID.X ;  /* 0x00000000000579c3 */ /* 0x000e700000002500 */
[----:B------:R-:W0:Y:S01]  /*00b0*/  LDC R0, c[0x0][0x368] ;  /* 0x0000da00ff007b82 */ /* 0x000e220000000800 */
[----:B---3--:R-:W-:-:S04]  /*00c0*/  UIMAD UR4, UR7, UR8, UR4 ;  /* 0x00000008070472a4 */ /* 0x008fc8000f8e0204 */
[----:B-1----:R-:W-:Y:S01]  /*00d0*/  UIMAD UR4, UR4, UR6, UR5 ;  /* 0x00000006040472a4 */ /* 0x002fe2000f8e0205 */
[----:B------:R-:W1:Y:S05]  /*00e0*/  LDCU UR6, c[0x0][0x380] ;  /* 0x00007000ff0677ac */ /* 0x000e6a0008000800 */
[----:B0-----:R-:W-:-:S04]  /*00f0*/  IMAD R0, R0, UR4, R3 ;  /* 0x0000000400007c24 */ /* 0x001fc8000f8e0203 */
[----:B--2---:R-:W-:-:S04]  /*0100*/  IMAD R0, R0, UR10, R5 ;  /* 0x0000000a00007c24 */ /* 0x004fc8000f8e0205 */
[----:B----4-:R-:W-:-:S05]  /*0110*/  IMAD R27, R0, UR9, R27 ;  /* 0x00000009001b7c24 */ /* 0x010fca000f8e021b */
[----:B-1----:R-:W-:-:S13]  /*0120*/  ISETP.GE.AND P0, PT, R27, UR6, PT ;  /* 0x000000061b007c0c */ /* 0x002fda000bf06270 */
[----:B------:R-:W-:Y:S05]  /*0130*/  @P0 EXIT ;  /* 0x000000000000094d */ /* 0x000fea0003800000 */
[----:B------:R-:W0:Y:S01]  /*0140*/  LDC.64 R4, c[0x0][0x3b8] ;  /* 0x0000ee00ff047b82 */ /* 0x000e220000000a00 */
[----:B------:R-:W1:Y:S07]  /*0150*/  LDCU.64 UR4, c[0x0][0x358] ;  /* 0x00006b00ff0477ac */ /* 0x000e6e0008000a00 */
[----:B------:R-:W2:Y:S01]  /*0160*/  LDC.64 R6, c[0x0][0x3b0] ;  /* 0x0000ec00ff067b82 */ /* 0x000ea20000000a00 */
[----:B0-----:R-:W-:-:S06]  /*0170*/  IMAD.WIDE R4, R27, 0x4, R4 ;  /* 0x000000041b047825 */ /* 0x001fcc00078e0204 */
[----:B-1----:R0:W3:Y:S01]  /*0180*/  LDG.E R5, desc[UR4][R4.64] ;  /* 0x0000000404057981 */ /* 0x0020e2000c1e1900 */
[----:B--2---:R-:W-:-:S06]  /*0190*/  IMAD.WIDE R6, R27, 0x4, R6 ;  /* 0x000000041b067825 */ /* 0x004fcc00078e0206 */
[----:B------:R1:W2:Y:S01]  /*01a0*/  LDG.E R7, desc[UR4][R6.64] ;  /* 0x0000000406077981 */ /* 0x0002a2000c1e1900 */
[----:B0-----:R-:W-:Y:S02]  /*01b0*/  IABS R4, R27 ;  /* 0x0000001b00047213 */ /* 0x001fe40000000000 */
[-C--:B---3--:R-:W-:Y:S01]  /*01c0*/  IABS R2, R5.reuse ;  /* 0x0000000500027213 */ /* 0x088fe20000000000 */
[CC--:B------:R-:W-:Y:S01]  /*01d0*/  IMAD R16, R5.reuse, R5.reuse, RZ ;  /* 0x0000000505107224 */ /* 0x0c0fe200078e02ff */
[-C--:B-1----:R-:W-:Y:S02]  /*01e0*/  IABS R6, R5.reuse ;  /* 0x0000000500067213 */ /* 0x082fe40000000000 */
[----:B------:R-:W0:Y:S01]  /*01f0*/  I2F.RP R0, R2 ;  /* 0x0000000200007306 */ /* 0x000e220000209400 */
[----:B------:R-:W-:Y:S01]  /*0200*/  LOP3.LUT R22, RZ, R5, RZ, 0x33, !PT ;  /* 0x00000005ff167212 */ /* 0x000fe200078e33ff */
[----:B------:R-:W-:Y:S01]  /*0210*/  IMAD R13, R5, R16, RZ ;  /* 0x00000010050d7224 */ /* 0x000fe200078e02ff */
[-C--:B--2---:R-:W-:Y:S01]  /*0220*/  IABS R10, R7.reuse ;  /* 0x00000007000a7213 */ /* 0x084fe20000000000 */
[----:B------:R-:W-:Y:S01]  /*0230*/  IMAD.MOV R21, RZ, RZ, -R6 ;  /* 0x000000ffff157224 */ /* 0x000fe200078e0a06 */
[----:B------:R-:W-:Y:S01]  /*0240*/  LOP3.LUT R14, RZ, R7, RZ, 0x33, !PT ;  /* 0x00000007ff0e7212 */ /* 0x000fe200078e33ff */
[----:B------:R-:W-:-:S02]  /*0250*/  IMAD R19, R7, R5, RZ ;  /* 0x0000000507137224 */ /* 0x000fc400078e02ff */
[----:B------:R-:W1:Y:S08]  /*0260*/  I2F.RP R6, R10 ;  /* 0x0000000a00067306 */ /* 0x000e700000209400 */
[----:B0-----:R-:W0:Y:S08]  /*0270*/  MUFU.RCP R0, R0 ;  /* 0x0000000000007308 */ /* 0x001e300000001000 */
[----:B-1----:R-:W-:Y:S01]  /*0280*/  MUFU.RCP R6, R6 ;  /* 0x0000000600067308 */ /* 0x002fe20000001000 */
[----:B0-----:R-:W-:-:S07]  /*0290*/  IADD3 R8, PT, PT, R0, 0xffffffe, RZ ;  /* 0x0ffffffe00087810 */ /* 0x001fce0007ffe0ff */
[----:B------:R0:W1:Y:S02]  /*02a0*/  F2I.FTZ.U32.TRUNC.NTZ R9, R8 ;  /* 0x0000000800097305 */ /* 0x000064000021f000 */
[----:B0-----:R-:W-:Y:S02]  /*02b0*/  HFMA2 R8, -RZ, RZ, 0, 0 ;  /* 0x00000000ff087431 */ /* 0x001fe400000001ff */
[----:B-1----:R-:W-:-:S04]  /*02c0*/  IMAD.MOV R3, RZ, RZ, -R9 ;  /* 0x000000ffff037224 */ /* 0x002fc800078e0a09 */
[----:B------:R-:W-:-:S04]  /*02d0*/  IMAD R3, R3, R2, RZ ;  /* 0x0000000203037224 */ /* 0x000fc800078e02ff */
[----:B------:R-:W-:-:S04]  /*02e0*/  IMAD.HI.U32 R3, R9, R3, R8 ;  /* 0x0000000309037227 */ /* 0x000fc800078e0008 */
[----:B------:R-:W-:Y:S02]  /*02f0*/  VIADD R8, R6, 0xffffffe ;  /* 0x0ffffffe06087836 */ /* 0x000fe40000000000 */
[----:B------:R-:W-:-:S04]  /*0300*/  IMAD.HI.U32 R0, R3, R4, RZ ;  /* 0x0000000403007227 */ /* 0x000fc800078e00ff */
[----:B------:R-:W-:Y:S01]  /*0310*/  IMAD R9, R0, R21, R4 ;  /* 0x0000001500097224 */ /* 0x000fe200078e0204 */
[----:B------:R-:W-:-:S04]  /*0320*/  LOP3.LUT R4, R27, R5, RZ, 0x3c, !PT ;  /* 0x000000051b047212 */ /* 0x000fc800078e3cff */
[----:B------:R-:W-:Y:S02]  /*0330*/  ISETP.GT.U32.AND P1, PT, R2, R9, PT ;  /* 0x000000090200720c */ /* 0x000fe40003f24070 */
[----:B------:R-:W-:-:S11]  /*0340*/  ISETP.GE.AND P2, PT, R4, RZ, PT ;  /* 0x000000ff0400720c */ /* 0x000fd60003f46270 */
[-C--:B------:R-:W-:Y:S02]  /*0350*/  @!P1 IADD3 R9, PT, PT, R9, -R2.reuse, RZ ;  /* 0x8000000209099210 */ /* 0x080fe40007ffe0ff */
[----:B------:R-:W-:Y:S02]  /*0360*/  @!P1 IADD3 R0, PT, PT, R0, 0x1, RZ ;  /* 0x0000000100009810 */ /* 0x000fe40007ffe0ff */
[----:B------:R-:W-:Y:S02]  /*0370*/  ISETP.GE.U32.AND P0, PT, R9, R2, PT ;  /* 0x000000020900720c */ /* 0x000fe40003f06070 */
[----:B------:R0:W1:Y:S01]  /*0380*/  F2I.FTZ.U32.TRUNC.NTZ R9, R8 ;  /* 0x0000000800097305 */ /* 0x000062000021f000 */
[----:B------:R-:W-:Y:S02]  /*0390*/  ISETP.NE.AND P1, PT, R5, RZ, PT ;  /* 0x000000ff0500720c */ /* 0x000fe40003f25270 */
[----:B0-----:R-:W-:-:S08]  /*03a0*/  MOV R8, RZ ;  /* 0x000000ff00087202 */ /* 0x001fd00000000f00 */
[----:B------:R-:W-:Y:S02]  /*03b0*/  @P0 VIADD R0, R0, 0x1 ;  /* 0x0000000100000836 */ /* 0x000fe40000000000 */
[----:B-1----:R-:W-:-:S03]  /*03c0*/  IMAD.MOV R11, RZ, RZ, -R9 ;  /* 0x000000ffff0b7224 */ /* 0x002fc600078e0a09 */
[----:B------:R-:W-:Y:S01]  /*03d0*/  @!P2 IADD3 R0, PT, PT, -R0, RZ, RZ ;  /* 0x000000ff0000a210 */ /* 0x000fe20007ffe1ff */
[----:B------:R-:W-:-:S03]  /*03e0*/  IMAD R11, R11, R10, RZ ;  /* 0x0000000a0b0b7224 */ /* 0x000fc600078e02ff */
[----:B------:R-:W-:Y:S02]  /*03f0*/  SEL R6, R22, R0, !P1 ;  /* 0x0000000016067207 */ /* 0x000fe40004800000 */
[----:B------:R-:W-:Y:S01]  /*0400*/  IABS R0, R7 ;  /* 0x0000000700007213 */ /* 0x000fe20000000000 */
[----:B------:R-:W-:Y:S01]  /*0410*/  IMAD.HI.U32 R11, R9, R11, R8 ;  /* 0x0000000b090b7227 */ /* 0x000fe200078e0008 */
[----:B------:R-:W-:Y:S02]  /*0420*/  IABS R4, R6 ;  /* 0x0000000600047213 */ /* 0x000fe40000000000 */
[----:B------:R-:W-:Y:S01]  /*0430*/  ISETP.GE.AND P3, PT, R6, RZ, PT ;  /* 0x000000ff0600720c */ /* 0x000fe20003f66270 */
[----:B------:R-:W-:Y:S02]  /*0440*/  IMAD.MOV R12, RZ, RZ, -R0 ;  /* 0x000000ffff0c7224 */ /* 0x000fe400078e0a00 */
[----:B------:R-:W-:-:S04]  /*0450*/  IMAD.HI.U32 R0, R3, R4, RZ ;  /* 0x0000000403007227 */ /* 0x000fc800078e00ff */
[----:B------:R-:W-:-:S04]  /*0460*/  IMAD.HI.U32 R9, R11, R4, RZ ;  /* 0x000000040b097227 */ /* 0x000fc800078e00ff */
[--C-:B------:R-:W-:Y:S02]  /*0470*/  IMAD R15, R0, R21, R4.reuse ;  /* 0x00000015000f7224 */ /* 0x100fe400078e0204 */
[----:B------:R-:W-:Y:S01]  /*0480*/  IMAD R9, R9, R12, R4 ;  /* 0x0000000c09097224 */ /* 0x000fe200078e0204 */
[----:B------:R-:W-:Y:S01]  /*0490*/  IABS R4, R13 ;  /* 0x0000000d00047213 */ /* 0x000fe20000000000 */
[----:B------:R-:W-:Y:S01]  /*04a0*/  IMAD.MOV R0, RZ, RZ, -R6 ;  /* 0x000000ffff007224 */ /* 0x000fe200078e0a06 */
[----:B------:R-:W-:Y:S02]  /*04b0*/  ISETP.GT.U32.AND P2, PT, R2, R15, PT ;  /* 0x0000000f0200720c */ /* 0x000fe40003f44070 */
[----:B------:R-:W-:Y:S01]  /*04c0*/  ISETP.GT.U32.AND P0, PT, R10, R9, PT ;  /* 0x000000090a00720c */ /* 0x000fe20003f04070 */
[----:B------:R-:W-:-:S10]  /*04d0*/  IMAD R0, R5, R0, R27 ;  /* 0x0000000005007224 */ /* 0x000fd400078e021b */
[----:B------:R-:W-:Y:S02]  /*04e0*/  @!P2 IADD3 R15, PT, PT, R15, -R2, RZ ;  /* 0x800000020f0fa210 */ /* 0x000fe40007ffe0ff */
[----:B------:R-:W-:Y:S02]  /*04f0*/  @!P0 IMAD.IADD R9, R9, 0x1, -R10 ;  /* 0x0000000109098824 */ /* 0x000fe400078e0a0a */
[----:B------:R-:W-:-:S03]  /*0500*/  ISETP.GT.U32.AND P0, PT, R2, R15, PT ;  /* 0x0000000f0200720c */ /* 0x000fc60003f04070 */
[----:B------:R-:W-:-:S10]  /*0510*/  ISETP.GT.U32.AND P2, PT, R10, R9, PT ;  /* 0x000000090a00720c */ /* 0x000fd40003f44070 */
[----:B------:R-:W-:Y:S02]  /*0520*/  @!P0 IADD3 R15, PT, PT, R15, -R2, RZ ;  /* 0x800000020f0f8210 */ /* 0x000fe40007ffe0ff */
[----:B------:R-:W-:Y:S01]  /*0530*/  ISETP.NE.AND P0, PT, R7, RZ, PT ;  /* 0x000000ff0700720c */ /* 0x000fe20003f05270 */
[----:B------:R-:W-:Y:S01]  /*0540*/  @!P2 IMAD.IADD R9, R9, 0x1, -R10 ;  /* 0x000000010909a824 */ /* 0x000fe200078e0a0a */
[----:B------:R-:W-:Y:S01]  /*0550*/  MOV R17, R15 ;  /* 0x0000000f00117202 */ /* 0x000fe20000000f00 */
[----:B------:R-:W-:-:S03]  /*0560*/  IMAD.MOV.U32 R15, RZ, RZ, R4 ;  /* 0x000000ffff0f7224 */ /* 0x000fc600078e0004 */
[----:B------:R-:W-:Y:S01]  /*0570*/  @!P3 IADD3 R9, PT, PT, -R9, RZ, RZ ;  /* 0x000000ff0909b210 */ /* 0x000fe20007ffe1ff */
[----:B------:R-:W0:Y:S01]  /*0580*/  I2F.RP R25, R15 ;  /* 0x0000000f00197306 */ /* 0x000e220000209400 */
[----:B------:R-:W-:Y:S02]  /*0590*/  @!P3 IADD3 R17, PT, PT, -R17, RZ, RZ ;  /* 0x000000ff1111b210 */ /* 0x000fe40007ffe1ff */
[----:B------:R-:W-:Y:S02]  /*05a0*/  SEL R4, R14, R9, !P0 ;  /* 0x000000090e047207 */ /* 0x000fe40004000000 */
[----:B------:R-:W-:Y:S01]  /*05b0*/  SEL R6, R22, R17, !P1 ;  /* 0x0000001116067207 */ /* 0x000fe20004800000 */
[----:B------:R-:W-:Y:S01]  /*05c0*/  IMAD R17, R7, R19, RZ ;  /* 0x0000001307117224 */ /* 0x000fe200078e02ff */
[----:B------:R-:W-:-:S03]  /*05d0*/  IADD3 R20, PT, PT, R0, R4, RZ ;  /* 0x0000000400147210 */ /* 0x000fc60007ffe0ff */
[----:B------:R-:W-:Y:S01]  /*05e0*/  IMAD.IADD R18, R0, 0x1, R6 ;  /* 0x0000000100127824 */ /* 0x000fe200078e0206 */
[C---:B------:R-:W-:Y:S02]  /*05f0*/  IADD3 R8, PT, PT, R27.reuse, -R20, RZ ;  /* 0x800000141b087210 */ /* 0x040fe40007ffe0ff */
[----:B------:R-:W-:Y:S01]  /*0600*/  IABS R23, R17 ;  /* 0x0000001100177213 */ /* 0x000fe20000000000 */
[----:B------:R-:W-:Y:S02]  /*0610*/  IMAD.IADD R9, R27, 0x1, -R18 ;  /* 0x000000011b097824 */ /* 0x000fe400078e0a12 */
[----:B------:R-:W-:Y:S02]  /*0620*/  IMAD R8, R8, R19, RZ ;  /* 0x0000001308087224 */ /* 0x000fe400078e02ff */
[----:B------:R-:W-:Y:S02]  /*0630*/  IMAD.MOV.U32 R19, RZ, RZ, R23 ;  /* 0x000000ffff137224 */ /* 0x000fe400078e0017 */
[----:B------:R-:W-:Y:S01]  /*0640*/  IMAD R16, R9, R16, RZ ;  /* 0x0000001009107224 */ /* 0x000fe200078e02ff */
[----:B------:R-:W-:Y:S01]  /*0650*/  IABS R23, R8 ;  /* 0x0000000800177213 */ /* 0x000fe20000000000 */
[----:B------:R-:W1:Y:S03]  /*0660*/  I2F.RP R24, R19 ;  /* 0x0000001300187306 */ /* 0x000e660000209400 */
[----:B------:R-:W-:-:S02]  /*0670*/  IABS R28, R16 ;  /* 0x00000010001c7213 */ /* 0x000fc40000000000 */
[----:B------:R-:W-:-:S03]  /*0680*/  ISETP.GE.AND P5, PT, R16, RZ, PT ;  /* 0x000000ff1000720c */ /* 0x000fc60003fa6270 */
[----:B------:R-:W-:Y:S01]  /*0690*/  IMAD.HI.U32 R26, R3, R28, RZ ;  /* 0x0000001c031a7227 */ /* 0x000fe200078e00ff */
[----:B0-----:R-:W0:Y:S03]  /*06a0*/  MUFU.RCP R9, R25 ;  /* 0x0000001900097308 */ /* 0x001e260000001000 */
[----:B------:R-:W-:-:S04]  /*06b0*/  IMAD.HI.U32 R3, R11, R23, RZ ;  /* 0x000000170b037227 */ /* 0x000fc800078e00ff */
[----:B------:R-:W-:Y:S01]  /*06c0*/  IMAD R23, R3, R12, R23 ;  /* 0x0000000c03177224 */ /* 0x000fe200078e0217 */
[----:B-1----:R-:W1:Y:S01]  /*06d0*/  MUFU.RCP R24, R24 ;  /* 0x0000001800187308 */ /* 0x002e620000001000 */
[----:B------:R-:W-:-:S03]  /*06e0*/  IMAD R21, R26, R21, R28 ;  /* 0x000000151a157224 */ /* 0x000fc600078e021c */
[----:B------:R-:W-:Y:S02]  /*06f0*/  ISETP.GT.U32.AND P2, PT, R10, R23, PT ;  /* 0x000000170a00720c */ /* 0x000fe40003f44070 */
[----:B------:R-:W-:Y:S02]  /*0700*/  ISETP.GT.U32.AND P3, PT, R2, R21, PT ;  /* 0x000000150200720c */ /* 0x000fe40003f64070 */
[----:B0-----:R-:W-:-:S06]  /*0710*/  IADD3 R9, PT, PT, R9, 0xffffffe, RZ ;  /* 0x0ffffffe09097810 */ /* 0x001fcc0007ffe0ff */
[----:B------:R-:W0:Y:S03]  /*0720*/  F2I.FTZ.U32.TRUNC.NTZ R9, R9 ;  /* 0x0000000900097305 */ /* 0x000e26000021f000 */
[----:B------:R-:W-:Y:S01]  /*0730*/  @!P2 IMAD.IADD R23, R23, 0x1, -R10 ;  /* 0x000000011717a824 */ /* 0x000fe200078e0a0a */
[----:B-1----:R-:W-:Y:S01]  /*0740*/  IADD3 R3, PT, PT, R24, 0xffffffe, RZ ;  /* 0x0ffffffe18037810 */ /* 0x002fe20007ffe0ff */
[----:B------:R-:W-:Y:S01]  /*0750*/  @!P3 IMAD.IADD R21, R21, 0x1, -R2 ;  /* 0x000000011515b824 */ /* 0x000fe200078e0a02 */
[----:B------:R-:W-:Y:S01]  /*0760*/  ISETP.GE.AND P3, PT, R8, RZ, PT ;  /* 0x000000ff0800720c */ /* 0x000fe20003f66270 */
[----:B------:R-:W-:Y:S01]  /*0770*/  HFMA2 R8, -RZ, RZ, 0, 0 ;  /* 0x00000000ff087431 */ /* 0x000fe200000001ff */
[----:B------:R-:W-:Y:S02]  /*0780*/  ISETP.GT.U32.AND P2, PT, R10, R23, PT ;  /* 0x000000170a00720c */ /* 0x000fe40003f44070 */
[----:B------:R-:W1:Y:S01]  /*0790*/  F2I.FTZ.U32.TRUNC.NTZ R3, R3 ;  /* 0x0000000300037305 */ /* 0x000e62000021f000 */
[----:B------:R-:W-:-:S02]  /*07a0*/  ISETP.GT.U32.AND P4, PT, R2, R21, PT ;  /* 0x000000150200720c */ /* 0x000fc40003f84070 */
[----:B0-----:R-:W-:-:S08]  /*07b0*/  IADD3 R24, PT, PT, RZ, -R9, RZ ;  /* 0x80000009ff187210 */ /* 0x001fd00007ffe0ff */
[----:B------:R-:W-:Y:S02]  /*07c0*/  @!P2 IMAD.IADD R23, R23, 0x1, -R10 ;  /* 0x000000011717a824 */ /* 0x000fe400078e0a0a */
[----:B------:R-:W-:Y:S01]  /*07d0*/  IMAD R25, R24, R15, RZ ;  /* 0x0000000f18197224 */ /* 0x000fe200078e02ff */
[----:B------:R-:W-:Y:S01]  /*07e0*/  @!P4 IADD3 R21, PT, PT, R21, -R2, RZ ;  /* 0x800000021515c210 */ /* 0x000fe20007ffe0ff */
[----:B------:R-:W-:Y:S01]  /*07f0*/  @!P3 IMAD.MOV R23, RZ, RZ, -R23 ;  /* 0x000000ffff17b224 */ /* 0x000fe200078e0a17 */
[----:B-1----:R-:W-:Y:S01]  /*0800*/  IADD3 R2, PT, PT, RZ, -R3, RZ ;  /* 0x80000003ff027210 */ /* 0x002fe20007ffe0ff */
[----:B------:R-:W-:Y:S01]  /*0810*/  IMAD.HI.U32 R8, R9, R25, R8 ;  /* 0x0000001909087227 */ /* 0x000fe200078e0008 */
[----:B------:R-:W-:Y:S02]  /*0820*/  @!P5 IADD3 R21, PT, PT, -R21, RZ, RZ ;  /* 0x000000ff1515d210 */ /* 0x000fe40007ffe1ff */
[----:B------:R-:W-:Y:S01]  /*0830*/  SEL R16, R14, R23, !P0 ;  /* 0x000000170e107207 */ /* 0x000fe20004000000 */
[----:B------:R-:W-:Y:S01]  /*0840*/  IMAD R9, R2, R19, RZ ;  /* 0x0000001302097224 */ /* 0x000fe200078e02ff */
[----:B------:R-:W-:Y:S01]  /*0850*/  MOV R2, RZ ;  /* 0x000000ff00027202 */ /* 0x000fe20000000f00 */
[----:B------:R-:W-:Y:S01]  /*0860*/  IMAD R25, R4, UR6, R27 ;  /* 0x0000000604197c24 */ /* 0x000fe2000f8e021b */
[----:B------:R-:W-:-:S02]  /*0870*/  SEL R22, R22, R21, !P1 ;  /* 0x0000001516167207 */ /* 0x000fc40004800000 */
[----:B------:R-:W-:Y:S01]  /*0880*/  IADD3 R20, PT, PT, R27, -R20, -R16 ;  /* 0x800000141b147210 */ /* 0x000fe20007ffe810 */
[----:B------:R-:W-:Y:S01]  /*0890*/  IMAD.HI.U32 R2, R3, R9, R2 ;  /* 0x0000000903027227 */ /* 0x000fe200078e0002 */
[----:B------:R-:W-:Y:S02]  /*08a0*/  IADD3 R18, PT, PT, R27, -R18, -R22 ;  /* 0x800000121b127210 */ /* 0x000fe40007ffe816 */
[----:B------:R-:W-:Y:S02]  /*08b0*/  IABS R9, R17 ;  /* 0x0000001100097213 */ /* 0x000fe40000000000 */
[----:B------:R-:W-:Y:S02]  /*08c0*/  IABS R3, R20 ;  /* 0x0000001400037213 */ /* 0x000fe40000000000 */
[----:B------:R-:W-:Y:S01]  /*08d0*/  IABS R24, R18 ;  /* 0x0000001200187213 */ /* 0x000fe20000000000 */
[----:B------:R-:W-:Y:S01]  /*08e0*/  IMAD.MOV R21, RZ, RZ, -R9 ;  /* 0x000000ffff157224 */ /* 0x000fe200078e0a09 */
[----:B------:R-:W-:Y:S01]  /*08f0*/  IABS R23, R13 ;  /* 0x0000000d00177213 */ /* 0x000fe20000000000 */
[----:B------:R-:W-:Y:S01]  /*0900*/  IMAD.HI.U32 R2, R2, R3, RZ ;  /* 0x0000000302027227 */ /* 0x000fe200078e00ff */
[----:B------:R-:W-:-:S02]  /*0910*/  LOP3.LUT R20, R20, R17, RZ, 0x3c, !PT ;  /* 0x0000001114147212 */ /* 0x000fc400078e3cff */
[----:B------:R-:W-:Y:S01]  /*0920*/  IADD3 R23, PT, PT, RZ, -R23, RZ ;  /* 0x80000017ff177210 */ /* 0x000fe20007ffe0ff */
[----:B------:R-:W-:Y:S01]  /*0930*/  IMAD.HI.U32 R9, R8, R24, RZ ;  /* 0x0000001808097227 */ /* 0x000fe200078e00ff */
[----:B------:R-:W-:Y:S02]  /*0940*/  ISETP.GE.AND P3, PT, R20, RZ, PT ;  /* 0x000000ff1400720c */ /* 0x000fe40003f66270 */
[----:B------:R-:W-:Y:S01]  /*0950*/  LOP3.LUT R18, R18, R13, RZ, 0x3c, !PT ;  /* 0x0000000d12127212 */ /* 0x000fe200078e3cff */
[----:B------:R-:W-:Y:S02]  /*0960*/  IMAD R8, R2, R21, R3 ;  /* 0x0000001502087224 */ /* 0x000fe400078e0203 */
[----:B------:R-:W-:Y:S01]  /*0970*/  IMAD R24, R9, R23, R24 ;  /* 0x0000001709187224 */ /* 0x000fe200078e0218 */
[----:B------:R-:W0:Y:S02]  /*0980*/  LDC.64 R20, c[0x0][0x3f0] ;  /* 0x0000fc00ff147b82 */ /* 0x000e240000000a00 */
[----:B------:R-:W-:-:S02]  /*0990*/  ISETP.GT.U32.AND P4, PT, R19, R8, PT ;  /* 0x000000081300720c */ /* 0x000fc40003f84070 */
[----:B------:R-:W-:-:S11]  /*09a0*/  ISETP.GT.U32.AND P5, PT, R15, R24, PT ;  /* 0x000000180f00720c */ /* 0x000fd60003fa4070 */
[-C--:B------:R-:W-:Y:S02]  /*09b0*/  @!P4 IADD3 R8, PT, PT, R8, -R19.reuse, RZ ;  /* 0x800000130808c210 */ /* 0x080fe40007ffe0ff */
[----:B------:R-:W-:Y:S01]  /*09c0*/  @!P5 IMAD.IADD R24, R24, 0x1, -R15 ;  /* 0x000000011818d824 */ /* 0x000fe200078e0a0f */
[----:B------:R-:W-:Y:S02]  /*09d0*/  @!P5 IADD3 R9, PT, PT, R9, 0x1, RZ ;  /* 0x000000010909d810 */ /* 0x000fe40007ffe0ff */
[----:B------:R-:W-:Y:S02]  /*09e0*/  ISETP.GE.U32.AND P1, PT, R8, R19, PT ;  /* 0x000000130800720c */ /* 0x000fe40003f26070 */
[----:B------:R-:W-:Y:S02]  /*09f0*/  ISETP.NE.AND P5, PT, R17, RZ, PT ;  /* 0x000000ff1100720c */ /* 0x000fe40003fa5270 */
[----:B------:R-:W-:Y:S01]  /*0a00*/  ISETP.GE.U32.AND P2, PT, R24, R15, PT ;  /* 0x0000000f1800720c */ /* 0x000fe20003f46070 */
[----:B------:R-:W-:Y:S01]  /*0a10*/  IMAD R24, R5, R22, R0 ;  /* 0x0000001605187224 */ /* 0x000fe200078e0200 */
[----:B------:R-:W-:-:S02]  /*0a20*/  @!P4 IADD3 R2, PT, PT, R2, 0x1, RZ ;  /* 0x000000010202c810 */ /* 0x000fc40007ffe0ff */
[----:B------:R-:W-:-:S05]  /*0a30*/  ISETP.GE.AND P4, PT, R18, RZ, PT ;  /* 0x000000ff1200720c */ /* 0x000fca0003f86270 */
[----:B------:R-:W-:Y:S01]  /*0a40*/  @P1 VIADD R2, R2, 0x1 ;  /* 0x0000000102021836 */ /* 0x000fe20000000000 */
[----:B------:R-:W-:-:S03]  /*0a50*/  ISETP.NE.AND P1, PT, R13, RZ, PT ;  /* 0x000000ff0d00720c */ /* 0x000fc60003f25270 */
[----:B------:R-:W-:Y:S02]  /*0a60*/  @P2 IADD3 R9, PT, PT, R9, 0x1, RZ ;  /* 0x0000000109092810 */ /* 0x000fe40007ffe0ff */
[----:B------:R-:W-:Y:S02]  /*0a70*/  @!P3 IADD3 R2, PT, PT, -R2, RZ, RZ ;  /* 0x000000ff0202b210 */ /* 0x000fe40007ffe1ff */
[----:B------:R-:W-:Y:S01]  /*0a80*/  @!P5 LOP3.LUT R2, RZ, R17, RZ, 0x33, !PT ;  /* 0x00000011ff02d212 */ /* 0x000fe200078e33ff */
[----:B------:R-:W-:-:S03]  /*0a90*/  @!P4 IMAD.MOV R9, RZ, RZ, -R9 ;  /* 0x000000ffff09c224 */ /* 0x000fc600078e0a09 */
[----:B------:R-:W-:Y:S02]  /*0aa0*/  IABS R8, R2 ;  /* 0x0000000200087213 */ /* 0x000fe40000000000 */
[----:B------:R-:W-:-:S03]  /*0ab0*/  @!P1 LOP3.LUT R9, RZ, R13, RZ, 0x33, !PT ;  /* 0x0000000dff099212 */ /* 0x000fc600078e33ff */
[----:B------:R-:W-:Y:S01]  /*0ac0*/  IMAD.HI.U32 R3, R11, R8, RZ ;  /* 0x000000080b037227 */ /* 0x000fe200078e00ff */
[----:B------:R-:W-:Y:S02]  /*0ad0*/  IABS R18, R9 ;  /* 0x0000000900127213 */ /* 0x000fe40000000000 */
[----:B------:R-:W-:Y:S01]  /*0ae0*/  ISETP.GE.AND P4, PT, R9, RZ, PT ;  /* 0x000000ff0900720c */ /* 0x000fe20003f86270 */
[----:B------:R-:W-:Y:S02]  /*0af0*/  IMAD R3, R3, R12, R8 ;  /* 0x0000000c03037224 */ /* 0x000fe400078e0208 */
[----:B------:R-:W-:Y:S01]  /*0b00*/  IMAD.HI.U32 R11, R11, R18, RZ ;  /* 0x000000120b0b7227 */ /* 0x000fe200078e00ff */
[----:B------:R-:W1:Y:S02]  /*0b10*/  LDC.64 R8, c[0x0][0x3e8] ;  /* 0x0000fa00ff087b82 */ /* 0x000e640000000a00 */
[----:B------:R-:W-:Y:S01]  /*0b20*/  ISETP.GT.U32.AND P1, PT, R10, R3, PT ;  /* 0x000000030a00720c */ /* 0x000fe20003f24070 */
[----:B------:R-:W-:-:S05]  /*0b30*/  IMAD R13, R11, R12, R18 ;  /* 0x0000000c0b0d7224 */ /* 0x000fca00078e0212 */
[----:B------:R-:W-:Y:S01]  /*0b40*/  ISETP.GT.U32.AND P2, PT, R10, R13, PT ;  /* 0x0000000d0a00720c */ /* 0x000fe20003f44070 */
[----:B------:R-:W2:Y:S06]  /*0b50*/  LDC.64 R18, c[0x0][0x3d8] ;  /* 0x0000f600ff127b82 */ /* 0x000eac0000000a00 */
[----:B------:R-:W-:-:S04]  /*0b60*/  @!P1 IADD3 R3, PT, PT, R3, -R10, RZ ;  /* 0x8000000a03039210 */ /* 0x000fc80007ffe0ff */
[----:B------:R-:W-:Y:S02]  /*0b70*/  ISETP.GT.U32.AND P1, PT, R10, R3, PT ;  /* 0x000000030a00720c */ /* 0x000fe40003f24070 */
[----:B------:R-:W-:Y:S02]  /*0b80*/  @!P2 IADD3 R13, PT, PT, R13, -R10, RZ ;  /* 0x8000000a0d0da210 */ /* 0x000fe40007ffe0ff */
[----:B------:R-:W-:Y:S02]  /*0b90*/  ISETP.GE.AND P2, PT, R2, RZ, PT ;  /* 0x000000ff0200720c */ /* 0x000fe40003f46270 */
[----:B------:R-:W-:-:S07]  /*0ba0*/  ISETP.GT.U32.AND P3, PT, R10, R13, PT ;  /* 0x0000000d0a00720c */ /* 0x000fce0003f64070 */
[----:B------:R-:W-:-:S05]  /*0bb0*/  @!P1 IMAD.IADD R3, R3, 0x1, -R10 ;  /* 0x0000000103039824 */ /* 0x000fca00078e0a0a */
[----:B------:R-:W-:Y:S02]  /*0bc0*/  MOV R11, R3 ;  /* 0x00000003000b7202 */ /* 0x000fe40000000f00 */
[----:B------:R-:W-:Y:S01]  /*0bd0*/  @!P3 IADD3 R13, PT, PT, R13, -R10, RZ ;  /* 0x8000000a0d0db210 */ /* 0x000fe20007ffe0ff */
[----:B------:R-:W3:Y:S02]  /*0be0*/  LDC.64 R2, c[0x0][0x3c8] ;  /* 0x0000f200ff027b82 */ /* 0x000ee40000000a00 */
[----:B------:R-:W-:Y:S01]  /*0bf0*/  @!P2 IMAD.MOV R11, RZ, RZ, -R11 ;  /* 0x000000ffff0ba224 */ /* 0x000fe200078e0a0b */
[----:B------:R-:W-:-:S04]  /*0c00*/  @!P4 IADD3 R13, PT, PT, -R13, RZ, RZ ;  /* 0x000000ff0d0dc210 */ /* 0x000fc80007ffe1ff */
[C---:B------:R-:W-:Y:S02]  /*0c10*/  SEL R15, R14.reuse, R11, !P0 ;  /* 0x0000000b0e0f7207 */ /* 0x040fe40004000000 */
[----:B------:R-:W-:Y:S01]  /*0c20*/  SEL R14, R14, R13, !P0 ;  /* 0x0000000d0e0e7207 */ /* 0x000fe20004000000 */
[----:B------:R-:W4:Y:S02]  /*0c30*/  LDC.64 R10, c[0x0][0x3c0] ;  /* 0x0000f000ff0a7b82 */ /* 0x000f240000000a00 */
[----:B------:R-:W-:Y:S02]  /*0c40*/  IMAD R17, R7, R15, R16 ;  /* 0x0000000f07117224 */ /* 0x000fe400078e0210 */
[----:B------:R-:W-:Y:S02]  /*0c50*/  IMAD R23, R5, R14, R22 ;  /* 0x0000000e05177224 */ /* 0x000fe400078e0216 */
[----:B------:R-:W-:Y:S02]  /*0c60*/  IMAD R17, R7, R17, R4 ;  /* 0x0000001107117224 */ /* 0x000fe400078e0204 */
[----:B------:R-:W5:Y:S01]  /*0c70*/  LDC.64 R12, c[0x0][0x3e0] ;  /* 0x0000f800ff0c7b82 */ /* 0x000f620000000a00 */
[----:B------:R-:W-:-:S02]  /*0c80*/  IMAD R23, R5, R23, R6 ;  /* 0x0000001705177224 */ /* 0x000fc400078e0206 */
[----:B------:R-:W-:Y:S02]  /*0c90*/  IMAD R15, R7, R16, R15 ;  /* 0x00000010070f7224 */ /* 0x000fe400078e020f */
[C---:B------:R-:W-:Y:S02]  /*0ca0*/  IMAD R16, R5.reuse, R24, R6 ;  /* 0x0000001805107224 */ /* 0x040fe400078e0206 */
[C-C-:B------:R-:W-:Y:S02]  /*0cb0*/  IMAD R22, R5.reuse, R17, R0.reuse ;  /* 0x0000001105167224 */ /* 0x140fe400078e0200 */
[----:B------:R-:W-:Y:S02]  /*0cc0*/  IMAD R24, R5, R23, R0 ;  /* 0x0000001705187224 */ /* 0x000fe400078e0200 */
[----:B------:R-:W-:Y:S02]  /*0cd0*/  IMAD R6, R7, R15, R4 ;  /* 0x0000000f07067224 */ /* 0x000fe400078e0204 */
[----:B------:R-:W-:-:S02]  /*0ce0*/  IMAD R0, R0, UR6, RZ ;  /* 0x0000000600007c24 */ /* 0x000fc4000f8e02ff */
[--C-:B------:R-:W-:Y:S02]  /*0cf0*/  IMAD R7, R22, UR6, R27.reuse ;  /* 0x0000000616077c24 */ /* 0x100fe4000f8e021b */
[--C-:B------:R-:W-:Y:S02]  /*0d00*/  IMAD R15, R6, UR6, R27.reuse ;  /* 0x00000006060f7c24 */ /* 0x100fe4000f8e021b */
[----:B------:R-:W-:Y:S02]  /*0d10*/  IMAD R5, R5, R0, RZ ;  /* 0x0000000005057224 */ /* 0x000fe400078e02ff */
[----:B------:R-:W-:Y:S02]  /*0d20*/  IMAD R17, R24, UR6, R27 ;  /* 0x0000000618117c24 */ /* 0x000fe4000f8e021b */
[----:B-1----:R-:W-:Y:S02]  /*0d30*/  IMAD.WIDE R8, R7, 0x8, R8 ;  /* 0x0000000807087825 */ /* 0x002fe400078e0208 */
[----:B------:R-:W1:Y:S02]  /*0d40*/  LDC.64 R6, c[0x0][0x3d0] ;  /* 0x0000f400ff067b82 */ /* 0x000e640000000a00 */
[----:B---3--:R-:W-:-:S04]  /*0d50*/  IMAD.WIDE R2, R15, 0x8, R2 ;  /* 0x000000080f027825 */ /* 0x008fc800078e0202 */
[--C-:B------:R-:W-:Y:S01]  /*0d60*/  IMAD R23, R14, UR6, R27.reuse ;  /* 0x000000060e177c24 */ /* 0x100fe2000f8e021b */
[----:B------:R-:W-:Y:S01]  /*0d70*/  IADD3 R29, PT, PT, R27, R0, RZ ;  /* 0x000000001b1d7210 */ /* 0x000fe20007ffe0ff */
[----:B------:R-:W-:Y:S01]  /*0d80*/  IMAD R15, R4, R5, R27 ;  /* 0x00000005040f7224 */ /* 0x000fe200078e021b */
[----:B------:R-:W3:Y:S01]  /*0d90*/  LDG.E.64 R2, desc[UR4][R2.64] ;  /* 0x0000000402027981 */ /* 0x000ee2000c1e1b00 */
[----:B------:R-:W1:Y:S01]  /*0da0*/  LDC.64 R4, c[0x0][0x3a8] ;  /* 0x0000ea00ff047b82 */ /* 0x000e620000000a00 */
[----:B0-----:R-:W-:Y:S02]  /*0db0*/  IMAD.WIDE R20, R17, 0x8, R20 ;  /* 0x0000000811147825 */ /* 0x001fe400078e0214 */
[----:B------:R-:W3:Y:S02]  /*0dc0*/  LDG.E.64 R8, desc[UR4][R8.64] ;  /* 0x0000000408087981 */ /* 0x000ee4000c1e1b00 */
[----:B------:R-:W-:Y:S02]  /*0dd0*/  IMAD R17, R16, UR6, R27 ;  /* 0x0000000610117c24 */ /* 0x000fe4000f8e021b */
[----:B----4-:R-:W-:Y:S01]  /*0de0*/  IMAD.WIDE R24, R25, 0x8, R10 ;  /* 0x0000000819187825 */ /* 0x010fe200078e020a */
[----:B------:R-:W4:Y:S03]  /*0df0*/  LDG.E.64 R20, desc[UR4][R20.64] ;  /* 0x0000000414147981 */ /* 0x000f26000c1e1b00 */
[----:B--2---:R-:W-:-:S02]  /*0e00*/  IMAD.WIDE R18, R17, 0x8, R18 ;  /* 0x0000000811127825 */ /* 0x004fc400078e0212 */
[----:B------:R-:W0:Y:S01]  /*0e10*/  LDC.64 R16, c[0x0][0x3a0] ;  /* 0x0000e800ff107b82 */ /* 0x000e220000000a00 */
[----:B------:R-:W2:Y:S01]  /*0e20*/  LDG.E.64 R24, desc[UR4][R24.64] ;  /* 0x0000000418187981 */ /* 0x000ea2000c1e1b00 */
[----:B------:R-:W-:-:S03]  /*0e30*/  IMAD.WIDE R10, R23, 0x8, R10 ;  /* 0x00000008170a7825 */ /* 0x000fc600078e020a */
[----:B------:R-:W4:Y:S01]  /*0e40*/  LDG.E.64 R18, desc[UR4][R18.64] ;  /* 0x0000000412127981 */ /* 0x000f22000c1e1b00 */
[----:B-----5:R-:W-:Y:S02]  /*0e50*/  IMAD.WIDE R12, R15, 0x8, R12 ;  /* 0x000000080f0c7825 */ /* 0x020fe400078e020c */
[----:B------:R-:W5:Y:S01]  /*0e60*/  LDC.64 R14, c[0x0][0x390] ;  /* 0x0000e400ff0e7b82 */ /* 0x000f620000000a00 */
[----:B------:R-:W2:Y:S01]  /*0e70*/  LDG.E.64 R10, desc[UR4][R10.64] ;  /* 0x000000040a0a7981 */ /* 0x000ea2000c1e1b00 */
[----:B-1----:R-:W-:-:S03]  /*0e80*/  IMAD.WIDE R6, R29, 0x8, R6 ;  /* 0x000000081d067825 */ /* 0x002fc600078e0206 */
[----:B------:R-:W2:Y:S03]  /*0e90*/  LDG.E.64 R12, desc[UR4][R12.64] ;  /* 0x000000040c0c7981 */ /* 0x000ea6000c1e1b00 */
[----:B------:R-:W1:Y:S01]  /*0ea0*/  LDC.64 R22, c[0x0][0x398] ;  /* 0x0000e600ff167b82 */ /* 0x000e620000000a00 */
[C---:B------:R-:W-:Y:S02]  /*0eb0*/  IMAD.WIDE R28, R27.reuse, 0x4, R4 ;  /* 0x000000041b1c7825 */ /* 0x040fe400078e0204 */
[----:B------:R-:W2:Y:S04]  /*0ec0*/  LDG.E.64 R4, desc[UR4][R6.64] ;  /* 0x0000000406047981 */ /* 0x000ea8000c1e1b00 */
[----:B------:R-:W2:Y:S01]  /*0ed0*/  LDG.E R0, desc[UR4][R28.64] ;  /* 0x000000041c007981 */ /* 0x000ea2000c1e1900 */
[----:B0-----:R-:W-:-:S06]  /*0ee0*/  IMAD.WIDE R16, R27, 0x4, R16 ;  /* 0x000000041b107825 */ /* 0x001fcc00078e0210 */
[----:B------:R-:W2:Y:S01]  /*0ef0*/  LDG.E R17, desc[UR4][R16.64] ;  /* 0x0000000410117981 */ /* 0x000ea2000c1e1900 */
[----:B-----5:R-:W-:-:S06]  /*0f00*/  IMAD.WIDE R14, R27, 0x4, R14 ;  /* 0x000000041b0e7825 */ /* 0x020fcc00078e020e */
[----:B------:R-:W5:Y:S01]  /*0f10*/  LDG.E R14, desc[UR4][R14.64] ;  /* 0x000000040e0e7981 */ /* 0x000f62000c1e1900 */
[----:B-1----:R-:W-:-:S06]  /*0f20*/  IMAD.WIDE R22, R27, 0x4, R22 ;  /* 0x000000041b167825 */ /* 0x002fcc00078e0216 */
[----:B------:R-:W5:Y:S01]  /*0f30*/  LDG.E R22, desc[UR4][R22.64] ;  /* 0x0000000416167981 */ /* 0x000f62000c1e1900 */
[----:B---3--:R-:W-:Y:S01]  /*0f40*/  DMUL R8, R8, R2 ;  /* 0x0000000208087228 */ /* 0x008fe20000000000 */
[----:B------:R-:W0:Y:S01]  /*0f50*/  LDC.64 R2, c[0x0][0x388] ;  /* 0x0000e200ff027b82 */ /* 0x000e220000000a00 */
[----:B----4-:R-:W-:-:S08]  /*0f60*/  DMUL R18, R20, R18 ;  /* 0x0000001214127228 */ /* 0x010fd00000000000 */
[----:B--2---:R-:W-:Y:S02]  /*0f70*/  DMUL R10, R18, R10 ;  /* 0x0000000a120a7228 */ /* 0x004fe40000000000 */
[----:B------:R-:W-:-:S06]  /*0f80*/  DMUL R12, R12, R24 ;  /* 0x000000180c0c7228 */ /* 0x000fcc0000000000 */
[----:B------:R-:W-:Y:S02]  /*0f90*/  DFMA R10, R8, R4, R10 ;  /* 0x00000004080a722b */ /* 0x000fe4000000000a */
[----:B------:R-:W-:Y:S01]  /*0fa0*/  DMUL R12, R4, R12 ;  /* 0x0000000c040c7228 */ /* 0x000fe20000000000 */
[----:B------:R-:W1:Y:S07]  /*0fb0*/  F2F.F64.F32 R4, R0 ;  /* 0x0000000000047310 */ /* 0x000e6e0000201800 */
[----:B------:R-:W-:-:S08]  /*0fc0*/  DFMA R10, R10, 2, R12 ;  /* 0x400000000a0a782b */ /* 0x000fd0000000000c */
[----:B-1----:R-:W-:Y:S01]  /*0fd0*/  DMUL R4, R10, R4 ;  /* 0x000000040a047228 */ /* 0x002fe20000000000 */
[----:B-----5:R-:W-:-:S04]  /*0fe0*/  IMAD R14, R14, R17, R22 ;  /* 0x000000110e0e7224 */ /* 0x020fc800078e0216 */
[----:B------:R-:W-:-:S04]  /*0ff0*/  IMAD R27, R14, UR6, R27 ;  /* 0x000000060e1b7c24 */ /* 0x000fc8000f8e021b */
[----:B0-----:R-:W-:-:S05]  /*1000*/  IMAD.WIDE R2, R27, 0x8, R2 ;  /* 0x000000081b027825 */ /* 0x001fca00078e0202 */
[----:B------:R-:W-:Y:S01]  /*1010*/  STG.E.64 desc[UR4][R2.64], R4 ;  /* 0x0000000402007986 */ /* 0x000fe2000c101b04 */
[----:B------:R-:W-:Y:S05]  /*1020*/  EXIT ;  /* 0x000000000000794d */ /* 0x000fea0003800000 */
.L_x_0:
[----:B------:R-:W-:-:S00]  /*1030*/  BRA `(.L_x_0) ;  /* 0xfffffffc00fc7947 */ /* 0x000fc0000383ffff */
[----:B------:R-:W-:-:S00]  /*1040*/  NOP ;  /* 0x0000000000007918 */ /* 0x000fc00000000000 */
        /* <DEDUP_REMOVED lines=11> */
.L_x_1:


//--------------------- .nv.shared.reserved.0     --------------------------
	.section	.nv.shared.reserved.0,"aw",@nobits
	.weak		__nv_reservedSMEM_offset_0_alias
	.size		__nv_reservedSMEM_offset_0_alias, 0, 64
	.other		__nv_reservedSMEM_offset_0_alias,@"STO_CUDA_RESERVED_SHARED STV_DEFAULT"
__nv_reservedSMEM_offset_0_alias:
	.zero		0
	.zero		64


//--------------------- .nv.constant0.dimer_1min1pls_t4 --------------------------
	.section	.nv.constant0.dimer_1min1pls_t4,"a",@progbits
	.sectionflags	@""
	.align	4
.nv.constant0.dimer_1min1pls_t4:
	.zero		1016


//--------------------- SYMBOLS --------------------------

	.type		.nv.reservedSmem.offset0,@object
	.size		.nv.reservedSmem.offset0,0x4
